	.headerflags	@"EF_CUDA_TEXMODE_UNIFIED EF_CUDA_64BIT_ADDRESS EF_CUDA_ACCELERATORS EF_CUDA_SM90 EF_CUDA_VIRTUAL_SM(EF_CUDA_SM90)"
	.elftype	@"ET_EXEC"


//--------------------- .nv.info                  --------------------------
	.section	.nv.info,"",@"SHT_CUDA_INFO"
	.align	4


	//----- nvinfo : EIATTR_REGCOUNT
	.align		4
        /*0000*/ 	.byte	0x04, 0x2f
        /*0002*/ 	.short	(.L_1 - .L_0)
	.align		4
.L_0:
        /*0004*/ 	.word	index@(triton_poi_fused_convolution_6)
        /*0008*/ 	.word	0x00000028


	//----- nvinfo : EIATTR_MIN_STACK_SIZE
	.align		4
.L_1:
        /*000c*/ 	.byte	0x04, 0x12
        /*000e*/ 	.short	(.L_3 - .L_2)
	.align		4
.L_2:
        /*0010*/ 	.word	index@(triton_poi_fused_convolution_6)
        /*0014*/ 	.word	0x00000000


	//----- nvinfo : EIATTR_FRAME_SIZE
	.align		4
.L_3:
        /*0018*/ 	.byte	0x04, 0x11
        /*001a*/ 	.short	(.L_5 - .L_4)
	.align		4
.L_4:
        /*001c*/ 	.word	index@(triton_poi_fused_convolution_6)
        /*0020*/ 	.word	0x00000000


	//----- nvinfo : EIATTR_MIN_STACK_SIZE
	.align		4
.L_5:
        /*0024*/ 	.byte	0x04, 0x12
        /*0026*/ 	.short	(.L_7 - .L_6)
	.align		4
.L_6:
        /*0028*/ 	.word	index@(triton_poi_fused_convolution_6)
        /*002c*/ 	.word	0x00000000
.L_7:


//--------------------- .nv.info.triton_poi_fused_convolution_6 --------------------------
	.section	.nv.info.triton_poi_fused_convolution_6,"",@"SHT_CUDA_INFO"
	.sectionflags	@""
	.align	4


	//----- nvinfo : EIATTR_CUDA_API_VERSION
	.align		4
        /*0000*/ 	.byte	0x04, 0x37
        /*0002*/ 	.short	(.L_9 - .L_8)
.L_8:
        /*0004*/ 	.word	0x0000007c


	//----- nvinfo : EIATTR_KPARAM_INFO
	.align		4
.L_9:
        /*0008*/ 	.byte	0x04, 0x17
        /*000a*/ 	.short	(.L_11 - .L_10)
.L_10:
        /*000c*/ 	.word	0x00000000
        /*0010*/ 	.short	0x0004
        /*0012*/ 	.short	0x001c
        /*0014*/ 	.byte	0x00, 0xf0, 0x11, 0x00


	//----- nvinfo : EIATTR_KPARAM_INFO
	.align		4
.L_11:
        /*0018*/ 	.byte	0x04, 0x17
        /*001a*/ 	.short	(.L_13 - .L_12)
.L_12:
        /*001c*/ 	.word	0x00000000
        /*0020*/ 	.short	0x0003
        /*0022*/ 	.short	0x0018
        /*0024*/ 	.byte	0x00, 0xf0, 0x11, 0x00


	//----- nvinfo : EIATTR_KPARAM_INFO
	.align		4
.L_13:
        /*0028*/ 	.byte	0x04, 0x17
        /*002a*/ 	.short	(.L_15 - .L_14)
.L_14:
        /*002c*/ 	.word	0x00000000
        /*0030*/ 	.short	0x0002
        /*0032*/ 	.short	0x0010
        /*0034*/ 	.byte	0x00, 0xf4, 0x21, 0x00


	//----- nvinfo : EIATTR_KPARAM_INFO
	.align		4
.L_15:
        /*0038*/ 	.byte	0x04, 0x17
        /*003a*/ 	.short	(.L_17 - .L_16)
.L_16:
        /*003c*/ 	.word	0x00000000
        /*0040*/ 	.short	0x0001
        /*0042*/ 	.short	0x0008
        /*0044*/ 	.byte	0x00, 0xf4, 0x21, 0x00


	//----- nvinfo : EIATTR_KPARAM_INFO
	.align		4
.L_17:
        /*0048*/ 	.byte	0x04, 0x17
        /*004a*/ 	.short	(.L_19 - .L_18)
.L_18:
        /*004c*/ 	.word	0x00000000
        /*0050*/ 	.short	0x0000
        /*0052*/ 	.short	0x0000
        /*0054*/ 	.byte	0x00, 0xf4, 0x21, 0x00


	//----- nvinfo : EIATTR_SPARSE_MMA_MASK
	.align		4
.L_19:
        /*0058*/ 	.byte	0x03, 0x50
        /*005a*/ 	.short	0x0000


	//----- nvinfo : EIATTR_MAXREG_COUNT
	.align		4
        /*005c*/ 	.byte	0x03, 0x1b
        /*005e*/ 	.short	0x00ff


	//----- nvinfo : EIATTR_EXIT_INSTR_OFFSETS
	.align		4
        /*0060*/ 	.byte	0x04, 0x1c
        /*0062*/ 	.short	(.L_21 - .L_20)


	//   ....[0]....
.L_20:
        /*0064*/ 	.word	0x000008d0


	//   ....[1]....
        /*0068*/ 	.word	0x000008f0


	//----- nvinfo : EIATTR_REQNTID
	.align		4
.L_21:
        /*006c*/ 	.byte	0x04, 0x10
        /*006e*/ 	.short	(.L_23 - .L_22)
.L_22:
        /*0070*/ 	.word	0x00000100
        /*0074*/ 	.word	0x00000001
        /*0078*/ 	.word	0x00000001


	//----- nvinfo : EIATTR_CBANK_PARAM_SIZE
	.align		4
.L_23:
        /*007c*/ 	.byte	0x03, 0x19
        /*007e*/ 	.short	0x0020


	//----- nvinfo : EIATTR_PARAM_CBANK
	.align		4
        /*0080*/ 	.byte	0x04, 0x0a
        /*0082*/ 	.short	(.L_25 - .L_24)
	.align		4
.L_24:
        /*0084*/ 	.word	index@(.nv.constant0.triton_poi_fused_convolution_6)
        /*0088*/ 	.short	0x0210
        /*008a*/ 	.short	0x0020


	//----- nvinfo : EIATTR_SW_WAR
	.align		4
.L_25:
        /*008c*/ 	.byte	0x04, 0x36
        /*008e*/ 	.short	(.L_27 - .L_26)
.L_26:
        /*0090*/ 	.word	0x00000008
.L_27:


//--------------------- .nv.callgraph             --------------------------
	.section	.nv.callgraph,"",@"SHT_CUDA_CALLGRAPH"
	.align	4
	.sectionentsize	8
	.align		4
        /*0000*/ 	.word	0x00000000
	.align		4
        /*0004*/ 	.word	0xffffffff
	.align		4
        /*0008*/ 	.word	0x00000000
	.align		4
        /*000c*/ 	.word	0xfffffffe
	.align		4
        /*0010*/ 	.word	0x00000000
	.align		4
        /*0014*/ 	.word	0xfffffffd
	.align		4
        /*0018*/ 	.word	0x00000000
	.align		4
        /*001c*/ 	.word	0xfffffffc


//--------------------- .text.triton_poi_fused_convolution_6 --------------------------
	.section	.text.triton_poi_fused_convolution_6,"ax",@progbits
	.sectionflags	@"SHF_BARRIERS=1"
	.align	128
        .global         triton_poi_fused_convolution_6
        .type           triton_poi_fused_convolution_6,@function
        .size           triton_poi_fused_convolution_6,(.L_x_1 - triton_poi_fused_convolution_6)
        .other          triton_poi_fused_convolution_6,@"STO_CUDA_ENTRY STV_DEFAULT"
triton_poi_fused_convolution_6:
.text.triton_poi_fused_convolution_6:
[----:B------:R-:W0:Y:S01]  /*0000*/  LDC R1, c[0x0][0x28] ;  /* 0x00000a00ff017b82 */ /* 0x000e220000000800 */
[----:B------:R-:W1:Y:S07]  /*0010*/  S2R R25, SR_TID.X ;  /* 0x0000000000197919 */ /* 0x000e6e0000002100 */
[----:B------:R-:W2:Y:S01]  /*0020*/  LDC.64 R22, c[0x0][0x210] ;  /* 0x00008400ff167b82 */ /* 0x000ea20000000a00 */
[----:B------:R-:W-:Y:S02]  /*0030*/  CS2R R12, SRZ ;  /* 0x00000000000c7805 */ /* 0x000fe4000001ff00 */
[----:B------:R-:W-:Y:S01]  /*0040*/  CS2R R14, SRZ ;  /* 0x00000000000e7805 */ /* 0x000fe2000001ff00 */
[----:B------:R-:W3:Y:S01]  /*0050*/  S2R R30, SR_CTAID.Y ;  /* 0x00000000001e7919 */ /* 0x000ee20000002600 */
[----:B------:R-:W-:-:S02]  /*0060*/  CS2R R8, SRZ ;  /* 0x0000000000087805 */ /* 0x000fc4000001ff00 */
[----:B------:R-:W-:Y:S01]  /*0070*/  CS2R R10, SRZ ;  /* 0x00000000000a7805 */ /* 0x000fe2000001ff00 */
[----:B------:R-:W-:Y:S01]  /*0080*/  ULDC.64 UR6, c[0x0][0x208] ;  /* 0x0000820000067ab9 */ /* 0x000fe20000000a00 */
[----:B------:R-:W4:Y:S01]  /*0090*/  S2R R29, SR_CTAID.X ;  /* 0x00000000001d7919 */ /* 0x000f220000002500 */
[----:B-1----:R-:W-:Y:S01]  /*00a0*/  IMAD.SHL.U32 R24, R25, 0x4, RZ ;  /* 0x0000000419187824 */ /* 0x002fe200078e00ff */
[----:B------:R-:W-:-:S04]  /*00b0*/  SHF.R.U32.HI R26, RZ, 0x6, R25 ;  /* 0x00000006ff1a7819 */ /* 0x000fc80000011619 */
[----:B------:R-:W-:Y:S02]  /*00c0*/  LOP3.LUT R3, R24, 0xfc, RZ, 0xc0, !PT ;  /* 0x000000fc18037812 */ /* 0x000fe400078ec0ff */
[----:B------:R-:W-:Y:S01]  /*00d0*/  SGXT.U32 R26, R26, 0x2 ;  /* 0x000000021a1a781a */ /* 0x000fe20000000000 */
[----:B----4-:R-:W-:Y:S01]  /*00e0*/  IMAD.SHL.U32 R29, R29, 0x10, RZ ;  /* 0x000000101d1d7824 */ /* 0x010fe200078e00ff */
[----:B---3--:R-:W-:-:S04]  /*00f0*/  PRMT R3, R3, 0x6540, R30 ;  /* 0x0000654003037816 */ /* 0x008fc8000000001e */
[----:B------:R-:W-:Y:S02]  /*0100*/  SHF.R.S32.HI R0, RZ, 0x1f, R3 ;  /* 0x0000001fff007819 */ /* 0x000fe40000011403 */
[----:B------:R-:W-:Y:S02]  /*0110*/  ISETP.GE.AND P0, PT, R3, 0x100, PT ;  /* 0x000001000300780c */ /* 0x000fe40003f06270 */
[----:B------:R-:W-:-:S05]  /*0120*/  LEA.HI R0, R0, R3, RZ, 0x6 ;  /* 0x0000000300007211 */ /* 0x000fca00078f30ff */
[C---:B------:R-:W-:Y:S01]  /*0130*/  IMAD.SHL.U32 R2, R0.reuse, 0x1000, RZ ;  /* 0x0000100000027824 */ /* 0x040fe200078e00ff */
[----:B------:R-:W-:-:S04]  /*0140*/  LOP3.LUT R0, R0, 0xffffffc0, RZ, 0xc0, !PT ;  /* 0xffffffc000007812 */ /* 0x000fc800078ec0ff */
[----:B------:R-:W-:Y:S02]  /*0150*/  LOP3.LUT R4, R2, 0xfffc0000, RZ, 0xc0, !PT ;  /* 0xfffc000002047812 */ /* 0x000fe400078ec0ff */
[----:B------:R-:W-:Y:S02]  /*0160*/  LOP3.LUT R2, R29, R26, RZ, 0xfc, !PT ;  /* 0x0000001a1d027212 */ /* 0x000fe400078efcff */
[----:B------:R-:W-:-:S05]  /*0170*/  IADD3 R5, R4, R3, -R0 ;  /* 0x0000000304057210 */ /* 0x000fca0007ffe800 */
[----:B------:R-:W-:-:S04]  /*0180*/  IMAD R2, R2, 0x40, R5 ;  /* 0x0000004002027824 */ /* 0x000fc800078e0205 */
[C---:B------:R-:W-:Y:S02]  /*0190*/  VIADD R0, R2.reuse, 0x100 ;  /* 0x0000010002007836 */ /* 0x040fe40000000000 */
[----:B--2---:R-:W-:Y:S01]  /*01a0*/  IMAD.WIDE R6, R2, 0x4, R22 ;  /* 0x0000000402067825 */ /* 0x004fe200078e0216 */
[----:B------:R-:W-:-:S03]  /*01b0*/  CS2R R16, SRZ ;  /* 0x0000000000107805 */ /* 0x000fc6000001ff00 */
[--C-:B------:R-:W-:Y:S01]  /*01c0*/  IMAD.WIDE R32, R0, 0x4, R22.reuse ;  /* 0x0000000400207825 */ /* 0x100fe200078e0216 */
[----:B------:R1:W2:Y:S03]  /*01d0*/  @!P0 LDG.E.EL.128 R12, desc[UR6][R6.64] ;  /* 0x00000006060c8981 */ /* 0x0002a6000c2e1d00 */
[C---:B------:R-:W-:Y:S01]  /*01e0*/  VIADD R3, R2.reuse, 0x200 ;  /* 0x0000020002037836 */ /* 0x040fe20000000000 */
[----:B------:R-:W-:Y:S01]  /*01f0*/  CS2R R18, SRZ ;  /* 0x0000000000127805 */ /* 0x000fe2000001ff00 */
[----:B------:R-:W-:Y:S01]  /*0200*/  VIADD R28, R2, 0x300 ;  /* 0x00000300021c7836 */ /* 0x000fe20000000000 */
[----:B------:R3:W4:Y:S01]  /*0210*/  @!P0 LDG.E.EL.128 R8, desc[UR6][R32.64] ;  /* 0x0000000620088981 */ /* 0x000722000c2e1d00 */
[--C-:B------:R-:W-:Y:S01]  /*0220*/  IMAD.WIDE R20, R3, 0x4, R22.reuse ;  /* 0x0000000403147825 */ /* 0x100fe200078e0216 */
[----:B------:R-:W-:Y:S02]  /*0230*/  CS2R R4, SRZ ;  /* 0x0000000000047805 */ /* 0x000fe4000001ff00 */
[----:B-1----:R-:W-:Y:S01]  /*0240*/  CS2R R6, SRZ ;  /* 0x0000000000067805 */ /* 0x002fe2000001ff00 */
[----:B------:R-:W-:Y:S01]  /*0250*/  IMAD.WIDE R22, R28, 0x4, R22 ;  /* 0x000000041c167825 */ /* 0x000fe200078e0216 */
[----:B------:R1:W5:Y:S04]  /*0260*/  @!P0 LDG.E.EL.128 R16, desc[UR6][R20.64] ;  /* 0x0000000614108981 */ /* 0x000368000c2e1d00 */
[----:B------:R1:W4:Y:S01]  /*0270*/  @!P0 LDG.E.EL.128 R4, desc[UR6][R22.64] ;  /* 0x0000000616048981 */ /* 0x000322000c2e1d00 */
[----:B------:R-:W1:Y:S01]  /*0280*/  S2UR UR5, SR_CgaCtaId ;  /* 0x00000000000579c3 */ /* 0x000e620000008800 */
[C---:B------:R-:W-:Y:S01]  /*0290*/  IMAD.SHL.U32 R27, R25.reuse, 0x40, RZ ;  /* 0x00000040191b7824 */ /* 0x040fe200078e00ff */
[----:B------:R-:W-:Y:S01]  /*02a0*/  UMOV UR4, 0x400 ;  /* 0x0000040000047882 */ /* 0x000fe20000000000 */
[----:B---3--:R-:W-:-:S02]  /*02b0*/  LOP3.LUT R32, R25, 0xfc, RZ, 0xc0, !PT ;  /* 0x000000fc19207812 */ /* 0x008fc400078ec0ff */
[----:B------:R-:W-:Y:S02]  /*02c0*/  LOP3.LUT R31, R24, 0x3fc, RZ, 0xc0, !PT ;  /* 0x000003fc181f7812 */ /* 0x000fe400078ec0ff */
[----:B------:R-:W-:Y:S02]  /*02d0*/  LOP3.LUT R27, R27, 0xfc0, RZ, 0xc0, !PT ;  /* 0x00000fc01b1b7812 */ /* 0x000fe400078ec0ff */
[----:B------:R-:W-:Y:S02]  /*02e0*/  SHF.R.U32.HI R25, RZ, 0x2, R25 ;  /* 0x00000002ff197819 */ /* 0x000fe40000011619 */
[C---:B-1----:R-:W-:Y:S02]  /*02f0*/  LOP3.LUT R20, R27.reuse, 0x10, RZ, 0xfc, !PT ;  /* 0x000000101b147812 */ /* 0x042fe400078efcff */
[C---:B0-----:R-:W-:Y:S02]  /*0300*/  LOP3.LUT R22, R27.reuse, 0x20, RZ, 0xfc, !PT ;  /* 0x000000201b167812 */ /* 0x041fe400078efcff */
[----:B------:R-:W-:-:S02]  /*0310*/  LOP3.LUT R26, R27, R26, RZ, 0xfc, !PT ;  /* 0x0000001a1b1a7212 */ /* 0x000fc400078efcff */
[----:B------:R-:W-:Y:S02]  /*0320*/  LOP3.LUT R33, R27, 0x30, RZ, 0xfc, !PT ;  /* 0x000000301b217812 */ /* 0x000fe400078efcff */
[----:B------:R-:W-:Y:S02]  /*0330*/  LOP3.LUT R29, R29, 0xc, R24, 0xf8, !PT ;  /* 0x0000000c1d1d7812 */ /* 0x000fe400078ef818 */
[----:B------:R-:W-:Y:S02]  /*0340*/  SGXT.U32 R25, R25, 0x6 ;  /* 0x000000061919781a */ /* 0x000fe40000000000 */
[----:B------:R-:W-:Y:S01]  /*0350*/  LOP3.LUT R37, R31, 0x800, RZ, 0xfc, !PT ;  /* 0x000008001f257812 */ /* 0x000fe200078efcff */
[----:B------:R-:W-:Y:S01]  /*0360*/  UPRMT UR4, UR5, 0x654, UR4 ;  /* 0x0000065405047896 */ /* 0x000fe20008000004 */
[----:B------:R-:W-:Y:S02]  /*0370*/  PRMT R30, R25, 0x6540, R30 ;  /* 0x00006540191e7816 */ /* 0x000fe4000000001e */
[----:B------:R-:W-:-:S02]  /*0380*/  SHF.R.U32.HI R37, RZ, 0x2, R37 ;  /* 0x00000002ff257819 */ /* 0x000fc40000011625 */
[----:B------:R-:W-:Y:S01]  /*0390*/  ISETP.GE.AND P1, PT, R30, 0x100, PT ;  /* 0x000001001e00780c */ /* 0x000fe20003f26270 */
[----:B------:R-:W-:Y:S01]  /*03a0*/  VIADD R32, R32, UR4 ;  /* 0x0000000420207c36 */ /* 0x000fe20008000000 */
[----:B------:R-:W-:Y:S02]  /*03b0*/  LEA.HI R27, R27, UR4, RZ, 0x1e ;  /* 0x000000041b1b7c11 */ /* 0x000fe4000f8ff0ff */
[----:B------:R-:W-:Y:S01]  /*03c0*/  LEA.HI R21, R20, UR4, RZ, 0x1e ;  /* 0x0000000414157c11 */ /* 0x000fe2000f8ff0ff */
[----:B------:R-:W-:Y:S01]  /*03d0*/  IMAD R36, R31, 0x4, R32 ;  /* 0x000000041f247824 */ /* 0x000fe200078e0220 */
[----:B------:R-:W-:Y:S01]  /*03e0*/  LEA.HI R23, R22, UR4, RZ, 0x1e ;  /* 0x0000000416177c11 */ /* 0x000fe2000f8ff0ff */
[C---:B------:R-:W-:Y:S01]  /*03f0*/  IMAD R27, R26.reuse, 0x4, R27 ;  /* 0x000000041a1b7824 */ /* 0x040fe200078e021b */
[----:B------:R-:W-:Y:S01]  /*0400*/  LEA.HI R33, R33, UR4, RZ, 0x1e ;  /* 0x0000000421217c11 */ /* 0x000fe2000f8ff0ff */
[C---:B------:R-:W-:Y:S02]  /*0410*/  IMAD R34, R26.reuse, 0x4, R21 ;  /* 0x000000041a227824 */ /* 0x040fe400078e0215 */
[----:B------:R-:W-:-:S02]  /*0420*/  IMAD R35, R26, 0x4, R23 ;  /* 0x000000041a237824 */ /* 0x000fc400078e0217 */
[----:B------:R-:W-:Y:S02]  /*0430*/  IMAD R26, R26, 0x4, R33 ;  /* 0x000000041a1a7824 */ /* 0x000fe400078e0221 */
[----:B------:R-:W0:Y:S01]  /*0440*/  LDC.64 R32, c[0x0][0x218] ;  /* 0x00008600ff207b82 */ /* 0x000e220000000a00 */
[----:B--2---:R-:W-:Y:S04]  /*0450*/  STS [R27], R12 ;  /* 0x0000000c1b007388 */ /* 0x004fe80000000800 */
[----:B------:R-:W-:Y:S04]  /*0460*/  STS [R34+0x40], R13 ;  /* 0x0000400d22007388 */ /* 0x000fe80000000800 */
[----:B------:R-:W-:Y:S04]  /*0470*/  STS [R35+0x80], R14 ;  /* 0x0000800e23007388 */ /* 0x000fe80000000800 */
[----:B------:R-:W-:Y:S04]  /*0480*/  STS [R26+0xc0], R15 ;  /* 0x0000c00f1a007388 */ /* 0x000fe80000000800 */
[----:B----4-:R-:W-:Y:S04]  /*0490*/  STS [R27+0x10], R8 ;  /* 0x000010081b007388 */ /* 0x010fe80000000800 */
[----:B------:R-:W-:Y:S04]  /*04a0*/  STS [R34+0x50], R9 ;  /* 0x0000500922007388 */ /* 0x000fe80000000800 */
[----:B------:R-:W-:Y:S04]  /*04b0*/  STS [R35+0x90], R10 ;  /* 0x0000900a23007388 */ /* 0x000fe80000000800 */
[----:B------:R-:W-:Y:S04]  /*04c0*/  STS [R26+0xd0], R11 ;  /* 0x0000d00b1a007388 */ /* 0x000fe80000000800 */
[----:B-----5:R-:W-:Y:S04]  /*04d0*/  STS [R27+0x20], R16 ;  /* 0x000020101b007388 */ /* 0x020fe80000000800 */
[----:B------:R-:W-:Y:S04]  /*04e0*/  STS [R34+0x60], R17 ;  /* 0x0000601122007388 */ /* 0x000fe80000000800 */
[----:B------:R-:W-:Y:S04]  /*04f0*/  STS [R35+0xa0], R18 ;  /* 0x0000a01223007388 */ /* 0x000fe80000000800 */
[----:B------:R-:W-:Y:S04]  /*0500*/  STS [R26+0xe0], R19 ;  /* 0x0000e0131a007388 */ /* 0x000fe80000000800 */
[----:B------:R1:W-:Y:S04]  /*0510*/  STS [R27+0x30], R4 ;  /* 0x000030041b007388 */ /* 0x0003e80000000800 */
[----:B------:R-:W-:Y:S04]  /*0520*/  STS [R34+0x70], R5 ;  /* 0x0000700522007388 */ /* 0x000fe80000000800 */
[----:B------:R2:W-:Y:S01]  /*0530*/  STS [R35+0xb0], R6 ;  /* 0x0000b00623007388 */ /* 0x0005e20000000800 */
[----:B-1----:R-:W-:-:S03]  /*0540*/  LOP3.LUT R27, R31, 0x400, RZ, 0xfc, !PT ;  /* 0x000004001f1b7812 */ /* 0x002fc600078efcff */
[----:B------:R-:W-:Y:S01]  /*0550*/  STS [R26+0xf0], R7 ;  /* 0x0000f0071a007388 */ /* 0x000fe20000000800 */
[----:B------:R-:W-:Y:S01]  /*0560*/  SHF.R.U32.HI R27, RZ, 0x2, R27 ;  /* 0x00000002ff1b7819 */ /* 0x000fe2000001161b */
[----:B------:R-:W-:Y:S03]  /*0570*/  BAR.SYNC.DEFER_BLOCKING 0x0 ;  /* 0x0000000000007b1d */ /* 0x000fe60000010000 */
[----:B------:R-:W-:Y:S01]  /*0580*/  LOP3.LUT R27, R27, 0x1fc, RZ, 0xc0, !PT ;  /* 0x000001fc1b1b7812 */ /* 0x000fe200078ec0ff */
[----:B--2---:R-:W-:-:S04]  /*0590*/  IMAD R35, R30, 0x1000, R29 ;  /* 0x000010001e237824 */ /* 0x004fc800078e021d */
[----:B------:R-:W-:Y:S02]  /*05a0*/  VIADD R24, R27, UR4 ;  /* 0x000000041b187c36 */ /* 0x000fe40008000000 */
[----:B0-----:R-:W-:-:S04]  /*05b0*/  IMAD.WIDE R34, R35, 0x4, R32 ;  /* 0x0000000423227825 */ /* 0x001fc800078e0220 */
[----:B------:R-:W-:Y:S01]  /*05c0*/  IMAD R27, R31, 0x4, R24 ;  /* 0x000000041f1b7824 */ /* 0x000fe200078e0218 */
[----:B------:R-:W-:Y:S04]  /*05d0*/  LDS R20, [R36] ;  /* 0x0000000024147984 */ /* 0x000fe80000000800 */
[----:B------:R-:W-:Y:S04]  /*05e0*/  LDS R21, [R36+0x4] ;  /* 0x0000040024157984 */ /* 0x000fe80000000800 */
[----:B------:R-:W-:Y:S04]  /*05f0*/  LDS R22, [R36+0x8] ;  /* 0x0000080024167984 */ /* 0x000fe80000000800 */
[----:B------:R0:W1:Y:S04]  /*0600*/  LDS R23, [R36+0xc] ;  /* 0x00000c0024177984 */ /* 0x0000680000000800 */
[----:B------:R-:W-:Y:S04]  /*0610*/  LDS R24, [R27+0x1000] ;  /* 0x001000001b187984 */ /* 0x000fe80000000800 */
[----:B------:R-:W-:Y:S01]  /*0620*/  LDS R25, [R27+0x1004] ;  /* 0x001004001b197984 */ /* 0x000fe20000000800 */
[----:B0-----:R-:W-:-:S03]  /*0630*/  LOP3.LUT R36, R30, 0x40, RZ, 0xfc, !PT ;  /* 0x000000401e247812 */ /* 0x001fc600078efcff */
[----:B------:R-:W-:Y:S04]  /*0640*/  LDS R26, [R27+0x1008] ;  /* 0x001008001b1a7984 */ /* 0x000fe80000000800 */
[----:B------:R-:W0:Y:S04]  /*0650*/  LDS R27, [R27+0x100c] ;  /* 0x00100c001b1b7984 */ /* 0x000e280000000800 */
[----:B-1----:R1:W-:Y:S01]  /*0660*/  @!P1 STG.E.128 desc[UR6][R34.64], R20 ;  /* 0x0000001422009986 */ /* 0x0023e2000c101d06 */
[C---:B------:R-:W-:Y:S02]  /*0670*/  ISETP.GE.AND P1, PT, R36.reuse, 0x100, PT ;  /* 0x000001002400780c */ /* 0x040fe40003f26270 */
[----:B-1----:R-:W-:Y:S01]  /*0680*/  LOP3.LUT R20, R37, 0x2fc, RZ, 0xc0, !PT ;  /* 0x000002fc25147812 */ /* 0x002fe200078ec0ff */
[----:B------:R-:W-:Y:S01]  /*0690*/  IMAD R37, R36, 0x1000, R29 ;  /* 0x0000100024257824 */ /* 0x000fe200078e021d */
[----:B------:R-:W-:-:S03]  /*06a0*/  LOP3.LUT R36, R31, 0xc00, RZ, 0xfc, !PT ;  /* 0x00000c001f247812 */ /* 0x000fc600078efcff */
[----:B------:R-:W-:Y:S01]  /*06b0*/  VIADD R20, R20, UR4 ;  /* 0x0000000414147c36 */ /* 0x000fe20008000000 */
[----:B------:R-:W-:Y:S01]  /*06c0*/  SHF.R.U32.HI R36, RZ, 0x2, R36 ;  /* 0x00000002ff247819 */ /* 0x000fe20000011624 */
[----:B------:R-:W-:-:S03]  /*06d0*/  IMAD.WIDE R34, R37, 0x4, R32 ;  /* 0x0000000425227825 */ /* 0x000fc600078e0220 */
[----:B------:R-:W-:Y:S01]  /*06e0*/  LOP3.LUT R36, R36, 0x3fc, RZ, 0xc0, !PT ;  /* 0x000003fc24247812 */ /* 0x000fe200078ec0ff */
[C---:B------:R-:W-:Y:S01]  /*06f0*/  IMAD R37, R31.reuse, 0x4, R20 ;  /* 0x000000041f257824 */ /* 0x040fe200078e0214 */
[----:B0-----:R0:W-:Y:S03]  /*0700*/  @!P1 STG.E.128 desc[UR6][R34.64], R24 ;  /* 0x0000001822009986 */ /* 0x0011e6000c101d06 */
[----:B------:R-:W-:Y:S01]  /*0710*/  VIADD R36, R36, UR4 ;  /* 0x0000000424247c36 */ /* 0x000fe20008000000 */
[----:B------:R-:W-:Y:S03]  /*0720*/  LDS R20, [R37+0x2000] ;  /* 0x0020000025147984 */ /* 0x000fe60000000800 */
[----:B------:R-:W-:Y:S01]  /*0730*/  IMAD R31, R31, 0x4, R36 ;  /* 0x000000041f1f7824 */ /* 0x000fe200078e0224 */
[----:B------:R-:W-:Y:S01]  /*0740*/  LDS R21, [R37+0x2004] ;  /* 0x0020040025157984 */ /* 0x000fe20000000800 */
[----:B------:R-:W-:-:S02]  /*0750*/  LOP3.LUT R36, R30, 0x80, RZ, 0xfc, !PT ;  /* 0x000000801e247812 */ /* 0x000fc400078efcff */
[----:B------:R-:W-:Y:S01]  /*0760*/  LOP3.LUT R30, R30, 0xc0, RZ, 0xfc, !PT ;  /* 0x000000c01e1e7812 */ /* 0x000fe200078efcff */
[----:B------:R-:W-:Y:S01]  /*0770*/  LDS R22, [R37+0x2008] ;  /* 0x0020080025167984 */ /* 0x000fe20000000800 */
[----:B------:R-:W-:-:S03]  /*0780*/  ISETP.GE.AND P1, PT, R36, 0x100, PT ;  /* 0x000001002400780c */ /* 0x000fc60003f26270 */
[----:B------:R1:W2:Y:S01]  /*0790*/  LDS R23, [R37+0x200c] ;  /* 0x00200c0025177984 */ /* 0x0002a20000000800 */
[----:B0-----:R-:W-:-:S03]  /*07a0*/  IMAD R35, R36, 0x1000, R29 ;  /* 0x0000100024237824 */ /* 0x001fc600078e021d */
[----:B------:R-:W-:Y:S01]  /*07b0*/  LDS R24, [R31+0x3000] ;  /* 0x003000001f187984 */ /* 0x000fe20000000800 */
[----:B------:R-:W-:Y:S02]  /*07c0*/  IMAD R29, R30, 0x1000, R29 ;  /* 0x000010001e1d7824 */ /* 0x000fe400078e021d */
[--C-:B------:R-:W-:Y:S01]  /*07d0*/  IMAD.WIDE R34, R35, 0x4, R32.reuse ;  /* 0x0000000423227825 */ /* 0x100fe200078e0220 */
[----:B------:R-:W-:Y:S01]  /*07e0*/  LDS R25, [R31+0x3004] ;  /* 0x003004001f197984 */ /* 0x000fe20000000800 */
[----:B-1----:R-:W0:Y:S02]  /*07f0*/  LDC.64 R36, c[0x0][0x220] ;  /* 0x00008800ff247b82 */ /* 0x002e240000000a00 */
[----:B------:R-:W-:Y:S01]  /*0800*/  IMAD.WIDE R32, R29, 0x4, R32 ;  /* 0x000000041d207825 */ /* 0x000fe200078e0220 */
[----:B------:R-:W-:Y:S04]  /*0810*/  LDS R26, [R31+0x3008] ;  /* 0x003008001f1a7984 */ /* 0x000fe80000000800 */
[----:B------:R1:W3:Y:S01]  /*0820*/  LDS R27, [R31+0x300c] ;  /* 0x00300c001f1b7984 */ /* 0x0002e20000000800 */
[----:B0-----:R-:W-:-:S03]  /*0830*/  IMAD.WIDE R28, R28, 0x4, R36 ;  /* 0x000000041c1c7825 */ /* 0x001fc600078e0224 */
[----:B--2---:R0:W-:Y:S01]  /*0840*/  @!P1 STG.E.128 desc[UR6][R34.64], R20 ;  /* 0x0000001422009986 */ /* 0x0041e2000c101d06 */
[----:B------:R-:W-:Y:S01]  /*0850*/  ISETP.GE.AND P1, PT, R30, 0x100, PT ;  /* 0x000001001e00780c */ /* 0x000fe20003f26270 */
[----:B-1----:R-:W-:-:S04]  /*0860*/  IMAD.WIDE R30, R2, 0x4, R36 ;  /* 0x00000004021e7825 */ /* 0x002fc800078e0224 */
[----:B------:R-:W-:-:S08]  /*0870*/  IMAD.WIDE R2, R3, 0x4, R36 ;  /* 0x0000000403027825 */ /* 0x000fd000078e0224 */
[----:B---3--:R1:W-:Y:S01]  /*0880*/  @!P1 STG.E.128 desc[UR6][R32.64], R24 ;  /* 0x0000001820009986 */ /* 0x0083e2000c101d06 */
[----:B0-----:R-:W-:-:S03]  /*0890*/  IMAD.WIDE R34, R0, 0x4, R36 ;  /* 0x0000000400227825 */ /* 0x001fc600078e0224 */
[----:B------:R1:W-:Y:S04]  /*08a0*/  @!P0 STG.E.128 desc[UR6][R30.64], R12 ;  /* 0x0000000c1e008986 */ /* 0x0003e8000c101d06 */
[----:B------:R1:W-:Y:S04]  /*08b0*/  @!P0 STG.E.128 desc[UR6][R34.64], R8 ;  /* 0x0000000822008986 */ /* 0x0003e8000c101d06 */
[----:B------:R1:W-:Y:S01]  /*08c0*/  @!P0 STG.E.128 desc[UR6][R2.64], R16 ;  /* 0x0000001002008986 */ /* 0x0003e2000c101d06 */
[----:B------:R-:W-:Y:S05]  /*08d0*/  @P0 EXIT ;  /* 0x000000000000094d */ /* 0x000fea0003800000 */
[----:B------:R-:W-:Y:S01]  /*08e0*/  STG.E.128 desc[UR6][R28.64], R4 ;  /* 0x000000041c007986 */ /* 0x000fe2000c101d06 */
[----:B------:R-:W-:Y:S05]  /*08f0*/  EXIT ;  /* 0x000000000000794d */ /* 0x000fea0003800000 */
.L_x_0:
[----:B------:R-:W-:-:S00]  /*0900*/  BRA `(.L_x_0) ;  /* 0xfffffffc00fc7947 */ /* 0x000fc0000383ffff */
[----:B------:R-:W-:-:S00]  /*0910*/  NOP ;  /* 0x0000000000007918 */ /* 0x000fc00000000000 */
        /* <DEDUP_REMOVED lines=14> */
.L_x_1:


//--------------------- .nv.shared.triton_poi_fused_convolution_6 --------------------------
	.section	.nv.shared.triton_poi_fused_convolution_6,"aw",@nobits
	.sectionflags	@""
	.align	16
	.zero		1024


//--------------------- .nv.constant0.triton_poi_fused_convolution_6 --------------------------
	.section	.nv.constant0.triton_poi_fused_convolution_6,"a",@progbits
	.sectionflags	@""
	.align	4
.nv.constant0.triton_poi_fused_convolution_6:
	.zero		560
